//
// Generated by NVIDIA NVVM Compiler
//
// Compiler Build ID: CL-36424714
// Cuda compilation tools, release 13.0, V13.0.88
// Based on NVVM 20.0.0
//

.version 9.0
.target sm_100
.address_size 64

	// .globl	_Z10GPU_kernelPiS_S_iii

.visible .entry _Z10GPU_kernelPiS_S_iii(
	.param .u64 .ptr .align 1 _Z10GPU_kernelPiS_S_iii_param_0,
	.param .u64 .ptr .align 1 _Z10GPU_kernelPiS_S_iii_param_1,
	.param .u64 .ptr .align 1 _Z10GPU_kernelPiS_S_iii_param_2,
	.param .u32 _Z10GPU_kernelPiS_S_iii_param_3,
	.param .u32 _Z10GPU_kernelPiS_S_iii_param_4,
	.param .u32 _Z10GPU_kernelPiS_S_iii_param_5
)
{
	.reg .pred 	%p<11>;
	.reg .b32 	%r<137>;
	.reg .b64 	%rd<48>;

	ld.param.u64 	%rd5, [_Z10GPU_kernelPiS_S_iii_param_1];
	ld.param.u64 	%rd6, [_Z10GPU_kernelPiS_S_iii_param_2];
	ld.param.u32 	%r44, [_Z10GPU_kernelPiS_S_iii_param_4];
	ld.param.u32 	%r45, [_Z10GPU_kernelPiS_S_iii_param_5];
	cvta.to.global.u64 	%rd1, %rd6;
	cvta.to.global.u64 	%rd2, %rd5;
	mov.u32 	%r123, %tid.x;
	mov.u32 	%r2, %ctaid.x;
	setp.ge.s32 	%p1, %r123, %r44;
	@%p1 bra 	$L__BB0_15;
	setp.lt.s32 	%p2, %r45, 1;
	mul.lo.s32 	%r3, %r44, %r2;
	@%p2 bra 	$L__BB0_15;
	and.b32  	%r4, %r45, 7;
	and.b32  	%r5, %r45, 3;
	and.b32  	%r6, %r45, 2147483640;
	and.b32  	%r7, %r45, 1;
	neg.s32 	%r8, %r6;
	shl.b32 	%r9, %r45, 3;
	shl.b32 	%r46, %r45, 1;
	add.s32 	%r10, %r2, %r46;
	mad.lo.s32 	%r11, %r45, 3, %r2;
	shl.b32 	%r47, %r45, 2;
	add.s32 	%r12, %r2, %r47;
	mad.lo.s32 	%r13, %r45, 5, %r2;
	mad.lo.s32 	%r14, %r45, 6, %r2;
	mad.lo.s32 	%r15, %r45, 7, %r2;
$L__BB0_3:
	ld.param.u64 	%rd47, [_Z10GPU_kernelPiS_S_iii_param_0];
	add.s32 	%r49, %r45, -1;
	setp.lt.u32 	%p3, %r49, 7;
	add.s32 	%r50, %r123, %r3;
	cvta.to.global.u64 	%rd7, %rd47;
	mul.wide.s32 	%rd8, %r50, 4;
	add.s64 	%rd3, %rd7, %rd8;
	mov.b32 	%r135, 0;
	@%p3 bra 	$L__BB0_6;
	add.s32 	%r132, %r2, %r45;
	mov.u32 	%r124, %r3;
	mov.u32 	%r125, %r2;
	mov.u32 	%r126, %r15;
	mov.u32 	%r127, %r14;
	mov.u32 	%r128, %r13;
	mov.u32 	%r129, %r12;
	mov.u32 	%r130, %r11;
	mov.u32 	%r131, %r10;
	mov.u32 	%r133, %r8;
$L__BB0_5:
	.pragma "nounroll";
	mul.wide.s32 	%rd9, %r124, 4;
	add.s64 	%rd10, %rd1, %rd9;
	ld.global.u32 	%r51, [%rd3];
	mul.wide.u32 	%rd11, %r125, 4;
	add.s64 	%rd12, %rd2, %rd11;
	ld.global.u32 	%r52, [%rd12];
	mul.lo.s32 	%r53, %r52, %r51;
	atom.global.add.u32 	%r54, [%rd10], %r53;
	ld.global.u32 	%r55, [%rd3];
	mul.wide.u32 	%rd13, %r132, 4;
	add.s64 	%rd14, %rd2, %rd13;
	ld.global.u32 	%r56, [%rd14];
	mul.lo.s32 	%r57, %r56, %r55;
	atom.global.add.u32 	%r58, [%rd10+4], %r57;
	ld.global.u32 	%r59, [%rd3];
	mul.wide.u32 	%rd15, %r131, 4;
	add.s64 	%rd16, %rd2, %rd15;
	ld.global.u32 	%r60, [%rd16];
	mul.lo.s32 	%r61, %r60, %r59;
	atom.global.add.u32 	%r62, [%rd10+8], %r61;
	ld.global.u32 	%r63, [%rd3];
	mul.wide.u32 	%rd17, %r130, 4;
	add.s64 	%rd18, %rd2, %rd17;
	ld.global.u32 	%r64, [%rd18];
	mul.lo.s32 	%r65, %r64, %r63;
	atom.global.add.u32 	%r66, [%rd10+12], %r65;
	ld.global.u32 	%r67, [%rd3];
	mul.wide.u32 	%rd19, %r129, 4;
	add.s64 	%rd20, %rd2, %rd19;
	ld.global.u32 	%r68, [%rd20];
	mul.lo.s32 	%r69, %r68, %r67;
	atom.global.add.u32 	%r70, [%rd10+16], %r69;
	ld.global.u32 	%r71, [%rd3];
	mul.wide.u32 	%rd21, %r128, 4;
	add.s64 	%rd22, %rd2, %rd21;
	ld.global.u32 	%r72, [%rd22];
	mul.lo.s32 	%r73, %r72, %r71;
	atom.global.add.u32 	%r74, [%rd10+20], %r73;
	ld.global.u32 	%r75, [%rd3];
	mul.wide.u32 	%rd23, %r127, 4;
	add.s64 	%rd24, %rd2, %rd23;
	ld.global.u32 	%r76, [%rd24];
	mul.lo.s32 	%r77, %r76, %r75;
	atom.global.add.u32 	%r78, [%rd10+24], %r77;
	ld.global.u32 	%r79, [%rd3];
	mul.wide.u32 	%rd25, %r126, 4;
	add.s64 	%rd26, %rd2, %rd25;
	ld.global.u32 	%r80, [%rd26];
	mul.lo.s32 	%r81, %r80, %r79;
	atom.global.add.u32 	%r82, [%rd10+28], %r81;
	add.s32 	%r133, %r133, 8;
	add.s32 	%r132, %r132, %r9;
	add.s32 	%r131, %r131, %r9;
	add.s32 	%r130, %r130, %r9;
	add.s32 	%r129, %r129, %r9;
	add.s32 	%r128, %r128, %r9;
	add.s32 	%r127, %r127, %r9;
	add.s32 	%r126, %r126, %r9;
	add.s32 	%r125, %r125, %r9;
	add.s32 	%r124, %r124, 8;
	setp.ne.s32 	%p4, %r133, 0;
	mov.u32 	%r135, %r6;
	@%p4 bra 	$L__BB0_5;
$L__BB0_6:
	setp.eq.s32 	%p5, %r4, 0;
	@%p5 bra 	$L__BB0_14;
	add.s32 	%r83, %r4, -1;
	setp.lt.u32 	%p6, %r83, 3;
	@%p6 bra 	$L__BB0_9;
	add.s32 	%r84, %r135, %r3;
	mul.wide.s32 	%rd27, %r84, 4;
	add.s64 	%rd28, %rd1, %rd27;
	ld.global.u32 	%r85, [%rd3];
	mad.lo.s32 	%r86, %r135, %r45, %r2;
	mul.wide.u32 	%rd29, %r86, 4;
	add.s64 	%rd30, %rd2, %rd29;
	ld.global.u32 	%r87, [%rd30];
	mul.lo.s32 	%r88, %r87, %r85;
	atom.global.add.u32 	%r89, [%rd28], %r88;
	ld.global.u32 	%r90, [%rd3];
	add.s32 	%r91, %r86, %r45;
	mul.wide.u32 	%rd31, %r91, 4;
	add.s64 	%rd32, %rd2, %rd31;
	ld.global.u32 	%r92, [%rd32];
	mul.lo.s32 	%r93, %r92, %r90;
	atom.global.add.u32 	%r94, [%rd28+4], %r93;
	ld.global.u32 	%r95, [%rd3];
	add.s32 	%r96, %r91, %r45;
	mul.wide.u32 	%rd33, %r96, 4;
	add.s64 	%rd34, %rd2, %rd33;
	ld.global.u32 	%r97, [%rd34];
	mul.lo.s32 	%r98, %r97, %r95;
	atom.global.add.u32 	%r99, [%rd28+8], %r98;
	ld.global.u32 	%r100, [%rd3];
	add.s32 	%r101, %r96, %r45;
	mul.wide.u32 	%rd35, %r101, 4;
	add.s64 	%rd36, %rd2, %rd35;
	ld.global.u32 	%r102, [%rd36];
	mul.lo.s32 	%r103, %r102, %r100;
	atom.global.add.u32 	%r104, [%rd28+12], %r103;
	add.s32 	%r135, %r135, 4;
$L__BB0_9:
	setp.eq.s32 	%p7, %r5, 0;
	@%p7 bra 	$L__BB0_14;
	setp.eq.s32 	%p8, %r5, 1;
	@%p8 bra 	$L__BB0_12;
	add.s32 	%r105, %r135, %r3;
	mul.wide.s32 	%rd37, %r105, 4;
	add.s64 	%rd38, %rd1, %rd37;
	ld.global.u32 	%r106, [%rd3];
	mad.lo.s32 	%r107, %r135, %r45, %r2;
	mul.wide.u32 	%rd39, %r107, 4;
	add.s64 	%rd40, %rd2, %rd39;
	ld.global.u32 	%r108, [%rd40];
	mul.lo.s32 	%r109, %r108, %r106;
	atom.global.add.u32 	%r110, [%rd38], %r109;
	ld.global.u32 	%r111, [%rd3];
	add.s32 	%r112, %r107, %r45;
	mul.wide.u32 	%rd41, %r112, 4;
	add.s64 	%rd42, %rd2, %rd41;
	ld.global.u32 	%r113, [%rd42];
	mul.lo.s32 	%r114, %r113, %r111;
	atom.global.add.u32 	%r115, [%rd38+4], %r114;
	add.s32 	%r135, %r135, 2;
$L__BB0_12:
	setp.eq.s32 	%p9, %r7, 0;
	@%p9 bra 	$L__BB0_14;
	add.s32 	%r116, %r135, %r3;
	mul.wide.s32 	%rd43, %r116, 4;
	add.s64 	%rd44, %rd1, %rd43;
	ld.global.u32 	%r117, [%rd3];
	mad.lo.s32 	%r118, %r135, %r45, %r2;
	mul.wide.u32 	%rd45, %r118, 4;
	add.s64 	%rd46, %rd2, %rd45;
	ld.global.u32 	%r119, [%rd46];
	mul.lo.s32 	%r120, %r119, %r117;
	atom.global.add.u32 	%r121, [%rd44], %r120;
$L__BB0_14:
	mov.u32 	%r122, %ntid.x;
	add.s32 	%r123, %r123, %r122;
	setp.lt.s32 	%p10, %r123, %r44;
	@%p10 bra 	$L__BB0_3;
$L__BB0_15:
	ret;

}


// ===== COMPILED SASS (sm_100) =====

	.target	sm_100

	.elftype	@"ET_EXEC"


//--------------------- .note.nv.tkinfo           --------------------------
	.section	.note.nv.tkinfo,"",@"SHT_NOTE"
	.sectionflags	@"SHF_NOTE_NV_TKINFO"
	.tkinfo
        /*0018*/ 	.word	0x00000002
        /*0030*/ 	.string	""
        /*0030*/ 	.string	"ptxas"
        /*0030*/ 	.string	"Cuda compilation tools, release 13.0, V13.0.88"
        /*0030*/ 	.string	"Build cuda_13.0.r13.0/compiler.36424714_0"
        /*0030*/ 	.string	"-arch sm_100 -m 64 "



//--------------------- .note.nv.cuinfo           --------------------------
	.section	.note.nv.cuinfo,"",@"SHT_NOTE"
	.sectionflags	@"SHF_NOTE_NV_CUINFO"
        /*0018*/ 	.short	0x0002
        /*001a*/ 	.short	0x0064
        /*001c*/ 	.short	0x0082
	.zero		2


//--------------------- .nv.info                  --------------------------
	.section	.nv.info,"",@"SHT_CUDA_INFO"
	.align	4


	//----- nvinfo : EIATTR_REGCOUNT
	.align		4
        /*0000*/ 	.byte	0x04, 0x2f
        /*0002*/ 	.short	(.L_1 - .L_0)
	.align		4
.L_0:
        /*0004*/ 	.word	index@(_Z10GPU_kernelPiS_S_iii)
        /*0008*/ 	.word	0x00000020


	//----- nvinfo : EIATTR_FRAME_SIZE
	.align		4
.L_1:
        /*000c*/ 	.byte	0x04, 0x11
        /*000e*/ 	.short	(.L_3 - .L_2)
	.align		4
.L_2:
        /*0010*/ 	.word	index@(_Z10GPU_kernelPiS_S_iii)
        /*0014*/ 	.word	0x00000000


	//----- nvinfo : EIATTR_MIN_STACK_SIZE
	.align		4
.L_3:
        /*0018*/ 	.byte	0x04, 0x12
        /*001a*/ 	.short	(.L_5 - .L_4)
	.align		4
.L_4:
        /*001c*/ 	.word	index@(_Z10GPU_kernelPiS_S_iii)
        /*0020*/ 	.word	0x00000000
.L_5:


//--------------------- .nv.compat                --------------------------
	.section	.nv.compat,"",@"SHT_CUDA_COMPAT_INFO"
	.align	4
        /*0000*/ 	.byte	0x02, 0x09, 0x00, 0x00, 0x02, 0x02, 0x01, 0x00, 0x02, 0x05, 0x05, 0x00, 0x03, 0x07, 0x01, 0x01
        /*0010*/ 	.byte	0x02, 0x03, 0x00, 0x00, 0x02, 0x06, 0x01, 0x00, 0x04, 0x0b, 0x08, 0x00, 0x09, 0x00, 0x00, 0x00
        /*0020*/ 	.byte	0x00, 0x00, 0x00, 0x00


//--------------------- .nv.info._Z10GPU_kernelPiS_S_iii --------------------------
	.section	.nv.info._Z10GPU_kernelPiS_S_iii,"",@"SHT_CUDA_INFO"
	.sectionflags	@""
	.align	4


	//----- nvinfo : EIATTR_CUDA_API_VERSION
	.align		4
        /*0000*/ 	.byte	0x04, 0x37
        /*0002*/ 	.short	(.L_7 - .L_6)
.L_6:
        /*0004*/ 	.word	0x00000082


	//----- nvinfo : EIATTR_KPARAM_INFO
	.align		4
.L_7:
        /*0008*/ 	.byte	0x04, 0x17
        /*000a*/ 	.short	(.L_9 - .L_8)
.L_8:
        /*000c*/ 	.word	0x00000000
        /*0010*/ 	.short	0x0005
        /*0012*/ 	.short	0x0020
        /*0014*/ 	.byte	0x00, 0xf0, 0x11, 0x00


	//----- nvinfo : EIATTR_KPARAM_INFO
	.align		4
.L_9:
        /*0018*/ 	.byte	0x04, 0x17
        /*001a*/ 	.short	(.L_11 - .L_10)
.L_10:
        /*001c*/ 	.word	0x00000000
        /*0020*/ 	.short	0x0004
        /*0022*/ 	.short	0x001c
        /*0024*/ 	.byte	0x00, 0xf0, 0x11, 0x00


	//----- nvinfo : EIATTR_KPARAM_INFO
	.align		4
.L_11:
        /*0028*/ 	.byte	0x04, 0x17
        /*002a*/ 	.short	(.L_13 - .L_12)
.L_12:
        /*002c*/ 	.word	0x00000000
        /*0030*/ 	.short	0x0003
        /*0032*/ 	.short	0x0018
        /*0034*/ 	.byte	0x00, 0xf0, 0x11, 0x00


	//----- nvinfo : EIATTR_KPARAM_INFO
	.align		4
.L_13:
        /*0038*/ 	.byte	0x04, 0x17
        /*003a*/ 	.short	(.L_15 - .L_14)
.L_14:
        /*003c*/ 	.word	0x00000000
        /*0040*/ 	.short	0x0002
        /*0042*/ 	.short	0x0010
        /*0044*/ 	.byte	0x00, 0xf5, 0x21, 0x00


	//----- nvinfo : EIATTR_KPARAM_INFO
	.align		4
.L_15:
        /*0048*/ 	.byte	0x04, 0x17
        /*004a*/ 	.short	(.L_17 - .L_16)
.L_16:
        /*004c*/ 	.word	0x00000000
        /*0050*/ 	.short	0x0001
        /*0052*/ 	.short	0x0008
        /*0054*/ 	.byte	0x00, 0xf5, 0x21, 0x00


	//----- nvinfo : EIATTR_KPARAM_INFO
	.align		4
.L_17:
        /*0058*/ 	.byte	0x04, 0x17
        /*005a*/ 	.short	(.L_19 - .L_18)
.L_18:
        /*005c*/ 	.word	0x00000000
        /*0060*/ 	.short	0x0000
        /*0062*/ 	.short	0x0000
        /*0064*/ 	.byte	0x00, 0xf5, 0x21, 0x00


	//----- nvinfo : EIATTR_SPARSE_MMA_MASK
	.align		4
.L_19:
        /*0068*/ 	.byte	0x03, 0x50
        /*006a*/ 	.short	0x0000


	//----- nvinfo : EIATTR_MAXREG_COUNT
	.align		4
        /*006c*/ 	.byte	0x03, 0x1b
        /*006e*/ 	.short	0x00ff


	//----- nvinfo : EIATTR_MERCURY_ISA_VERSION
	.align		4
        /*0070*/ 	.byte	0x03, 0x5f
        /*0072*/ 	.short	0x0101


	//----- nvinfo : EIATTR_INT_WARP_WIDE_INSTR_OFFSETS
	.align		4
        /*0074*/ 	.byte	0x04, 0x31
        /*0076*/ 	.short	(.L_21 - .L_20)


	//   ....[0]....
.L_20:
        /*0078*/ 	.word	0x000002c0


	//   ....[1]....
        /*007c*/ 	.word	0x00000320


	//   ....[2]....
        /*0080*/ 	.word	0x00000390


	//   ....[3]....
        /*0084*/ 	.word	0x00000400


	//   ....[4]....
        /*0088*/ 	.word	0x00000470


	//   ....[5]....
        /*008c*/ 	.word	0x000004e0


	//   ....[6]....
        /*0090*/ 	.word	0x00000550


	//   ....[7]....
        /*0094*/ 	.word	0x000005c0


	//   ....[8]....
        /*0098*/ 	.word	0x000006c0


	//   ....[9]....
        /*009c*/ 	.word	0x00000810


	//   ....[10]....
        /*00a0*/ 	.word	0x00000880


	//   ....[11]....
        /*00a4*/ 	.word	0x00000910


	//   ....[12]....
        /*00a8*/ 	.word	0x000009a0


	//   ....[13]....
        /*00ac*/ 	.word	0x00000a00


	//   ....[14]....
        /*00b0*/ 	.word	0x00000ae0


	//   ....[15]....
        /*00b4*/ 	.word	0x00000b60


	//   ....[16]....
        /*00b8*/ 	.word	0x00000bd0


	//   ....[17]....
        /*00bc*/ 	.word	0x00000c90


	//   ....[18]....
        /*00c0*/ 	.word	0x00000cf0


	//----- nvinfo : EIATTR_VRC_CTA_INIT_COUNT
	.align		4
.L_21:
        /*00c4*/ 	.byte	0x02, 0x4a
	.zero		1
	.zero		1


	//----- nvinfo : EIATTR_EXIT_INSTR_OFFSETS
	.align		4
        /*00c8*/ 	.byte	0x04, 0x1c
        /*00ca*/ 	.short	(.L_23 - .L_22)


	//   ....[0]....
.L_22:
        /*00cc*/ 	.word	0x00000040


	//   ....[1]....
        /*00d0*/ 	.word	0x00000080


	//   ....[2]....
        /*00d4*/ 	.word	0x00000d70


	//----- nvinfo : EIATTR_CRS_STACK_SIZE
	.align		4
.L_23:
        /*00d8*/ 	.byte	0x04, 0x1e
        /*00da*/ 	.short	(.L_25 - .L_24)
.L_24:
        /*00dc*/ 	.word	0x00000000


	//----- nvinfo : EIATTR_CBANK_PARAM_SIZE
	.align		4
.L_25:
        /*00e0*/ 	.byte	0x03, 0x19
        /*00e2*/ 	.short	0x0024


	//----- nvinfo : EIATTR_PARAM_CBANK
	.align		4
        /*00e4*/ 	.byte	0x04, 0x0a
        /*00e6*/ 	.short	(.L_27 - .L_26)
	.align		4
.L_26:
        /*00e8*/ 	.word	index@(.nv.constant0._Z10GPU_kernelPiS_S_iii)
        /*00ec*/ 	.short	0x0380
        /*00ee*/ 	.short	0x0024


	//----- nvinfo : EIATTR_SW_WAR
	.align		4
.L_27:
        /*00f0*/ 	.byte	0x04, 0x36
        /*00f2*/ 	.short	(.L_29 - .L_28)
.L_28:
        /*00f4*/ 	.word	0x00000008
.L_29:


//--------------------- .nv.callgraph             --------------------------
	.section	.nv.callgraph,"",@"SHT_CUDA_CALLGRAPH"
	.align	4
	.sectionentsize	8
	.align		4
        /*0000*/ 	.word	0x00000000
	.align		4
        /*0004*/ 	.word	0xffffffff
	.align		4
        /*0008*/ 	.word	0x00000000
	.align		4
        /*000c*/ 	.word	0xfffffffe
	.align		4
        /*0010*/ 	.word	0x00000000
	.align		4
        /*0014*/ 	.word	0xfffffffd
	.align		4
        /*0018*/ 	.word	0x00000000
	.align		4
        /*001c*/ 	.word	0xfffffffc


//--------------------- .text._Z10GPU_kernelPiS_S_iii --------------------------
	.section	.text._Z10GPU_kernelPiS_S_iii,"ax",@progbits
	.align	128
        .global         _Z10GPU_kernelPiS_S_iii
        .type           _Z10GPU_kernelPiS_S_iii,@function
        .size           _Z10GPU_kernelPiS_S_iii,(.L_x_7 - _Z10GPU_kernelPiS_S_iii)
        .other          _Z10GPU_kernelPiS_S_iii,@"STO_CUDA_ENTRY STV_DEFAULT"
_Z10GPU_kernelPiS_S_iii:
.text._Z10GPU_kernelPiS_S_iii:
[----:B------:R-:W-:Y:S01]  /*0000*/  LDC R1, c[0x0][0x37c] ;  /* 0x0000df00ff017b82 */ /* 0x000fe20000000800 */
[----:B------:R-:W0:Y:S01]  /*0010*/  S2R R0, SR_TID.X ;  /* 0x0000000000007919 */ /* 0x000e220000002100 */
[----:B------:R-:W0:Y:S02]  /*0020*/  LDCU UR5, c[0x0][0x39c] ;  /* 0x00007380ff0577ac */ /* 0x000e240008000800 */
[----:B0-----:R-:W-:-:S13]  /*0030*/  ISETP.GE.AND P0, PT, R0, UR5, PT ;  /* 0x0000000500007c0c */ /* 0x001fda000bf06270 */
[----:B------:R-:W-:Y:S05]  /*0040*/  @P0 EXIT ;  /* 0x000000000000094d */ /* 0x000fea0003800000 */
[----:B------:R-:W0:Y:S02]  /*0050*/  LDCU UR4, c[0x0][0x3a0] ;  /* 0x00007400ff0477ac */ /* 0x000e240008000800 */
[----:B0-----:R-:W-:-:S06]  /*0060*/  UISETP.GE.AND UP0, UPT, UR4, 0x1, UPT ;  /* 0x000000010400788c */ /* 0x001fcc000bf06270 */
[----:B------:R-:W-:-:S13]  /*0070*/  PLOP3.LUT P0, PT, PT, PT, UP0, 0x80, 0x8 ;  /* 0x000000000008781c */ /* 0x000fda0003f0f008 */
[----:B------:R-:W-:Y:S05]  /*0080*/  @!P0 EXIT ;  /* 0x000000000000894d */ /* 0x000fea0003800000 */
[----:B------:R-:W0:Y:S01]  /*0090*/  S2UR UR17, SR_CTAID.X ;  /* 0x00000000001179c3 */ /* 0x000e220000002500 */
[----:B------:R-:W-:Y:S01]  /*00a0*/  ULOP3.LUT UR11, UR4, 0x7ffffff8, URZ, 0xc0, !UPT ;  /* 0x7ffffff8040b7892 */ /* 0x000fe2000f8ec0ff */
[----:B------:R-:W1:Y:S01]  /*00b0*/  LDCU.64 UR8, c[0x0][0x358] ;  /* 0x00006b00ff0877ac */ /* 0x000e620008000a00 */
[----:B0-----:R-:W-:Y:S02]  /*00c0*/  ULEA UR12, UR4, UR17, 0x1 ;  /* 0x00000011040c7291 */ /* 0x001fe4000f8e08ff */
[----:B------:R-:W-:Y:S02]  /*00d0*/  UIMAD UR13, UR4, 0x3, UR17 ;  /* 0x00000003040d78a4 */ /* 0x000fe4000f8e0211 */
[----:B------:R-:W-:Y:S02]  /*00e0*/  ULEA UR14, UR4, UR17, 0x2 ;  /* 0x00000011040e7291 */ /* 0x000fe4000f8e10ff */
[----:B------:R-:W-:Y:S02]  /*00f0*/  UIMAD UR15, UR4, 0x5, UR17 ;  /* 0x00000005040f78a4 */ /* 0x000fe4000f8e0211 */
[----:B------:R-:W-:-:S02]  /*0100*/  UIMAD UR16, UR4, 0x6, UR17 ;  /* 0x00000006041078a4 */ /* 0x000fc4000f8e0211 */
[----:B------:R-:W-:Y:S02]  /*0110*/  UIMAD UR10, UR17, UR5, URZ ;  /* 0x00000005110a72a4 */ /* 0x000fe4000f8e02ff */
[----:B-1----:R-:W-:-:S12]  /*0120*/  UIMAD UR4, UR4, 0x7, UR17 ;  /* 0x00000007040478a4 */ /* 0x002fd8000f8e0211 */
.L_x_5:
[----:B0-2---:R-:W0:Y:S01]  /*0130*/  LDC R2, c[0x0][0x3a0] ;  /* 0x0000e800ff027b82 */ /* 0x005e220000000800 */
[----:B------:R-:W-:-:S07]  /*0140*/  IADD3 R5, PT, PT, R0, UR10, RZ ;  /* 0x0000000a00057c10 */ /* 0x000fce000fffe0ff */
[----:B-1----:R-:W1:Y:S01]  /*0150*/  LDC.64 R16, c[0x0][0x380] ;  /* 0x0000e000ff107b82 */ /* 0x002e620000000a00 */
[----:B0-----:R-:W-:-:S04]  /*0160*/  IADD3 R3, PT, PT, R2, -0x1, RZ ;  /* 0xffffffff02037810 */ /* 0x001fc80007ffe0ff */
[----:B------:R-:W-:Y:S01]  /*0170*/  ISETP.GE.U32.AND P0, PT, R3, 0x7, PT ;  /* 0x000000070300780c */ /* 0x000fe20003f06070 */
[----:B------:R-:W-:Y:S02]  /*0180*/  HFMA2 R3, -RZ, RZ, 0, 0 ;  /* 0x00000000ff037431 */ /* 0x000fe400000001ff */
[----:B-1----:R-:W-:-:S10]  /*0190*/  IMAD.WIDE R16, R5, 0x4, R16 ;  /* 0x0000000405107825 */ /* 0x002fd400078e0210 */
[----:B------:R-:W-:Y:S05]  /*01a0*/  @!P0 BRA `(.L_x_0) ;  /* 0x00000004005c8947 */ /* 0x000fea0003800000 */
[----:B------:R-:W-:Y:S01]  /*01b0*/  UIADD3 UR5, UPT, UPT, -UR11, URZ, URZ ;  /* 0x000000ff0b057290 */ /* 0x000fe2000fffe1ff */
[----:B------:R-:W-:Y:S01]  /*01c0*/  VIADD R7, R2, UR17 ;  /* 0x0000001102077c36 */ /* 0x000fe20008000000 */
[----:B------:R-:W-:Y:S01]  /*01d0*/  MOV R4, UR10 ;  /* 0x0000000a00047c02 */ /* 0x000fe20008000f00 */
[----:B------:R-:W-:Y:S01]  /*01e0*/  IMAD.U32 R11, RZ, RZ, UR16 ;  /* 0x00000010ff0b7e24 */ /* 0x000fe2000f8e00ff */
[----:B------:R-:W-:Y:S01]  /*01f0*/  MOV R5, UR17 ;  /* 0x0000001100057c02 */ /* 0x000fe20008000f00 */
[----:B------:R-:W-:Y:S01]  /*0200*/  IMAD.U32 R3, RZ, RZ, UR12 ;  /* 0x0000000cff037e24 */ /* 0x000fe2000f8e00ff */
[----:B------:R-:W-:Y:S02]  /*0210*/  MOV R9, UR4 ;  /* 0x0000000400097c02 */ /* 0x000fe40008000f00 */
[----:B------:R-:W-:Y:S02]  /*0220*/  MOV R13, UR15 ;  /* 0x0000000f000d7c02 */ /* 0x000fe40008000f00 */
[----:B------:R-:W-:-:S02]  /*0230*/  MOV R15, UR14 ;  /* 0x0000000e000f7c02 */ /* 0x000fc40008000f00 */
[----:B------:R-:W-:Y:S02]  /*0240*/  MOV R27, UR13 ;  /* 0x0000000d001b7c02 */ /* 0x000fe40008000f00 */
[----:B------:R-:W-:-:S07]  /*0250*/  MOV R6, UR5 ;  /* 0x0000000500067c02 */ /* 0x000fce0008000f00 */
.L_x_1:
[----:B------:R-:W0:Y:S01]  /*0260*/  LDC.64 R20, c[0x0][0x388] ;  /* 0x0000e200ff147b82 */ /* 0x000e220000000a00 */
[----:B------:R-:W2:Y:S01]  /*0270*/  LDG.E R8, desc[UR8][R16.64] ;  /* 0x0000000810087981 */ /* 0x000ea2000c1e1900 */
[----:B------:R-:W1:Y:S06]  /*0280*/  S2R R10, SR_LANEID ;  /* 0x00000000000a7919 */ /* 0x000e6c0000000000 */
[----:B------:R-:W3:Y:S01]  /*0290*/  LDC.64 R18, c[0x0][0x390] ;  /* 0x0000e400ff127b82 */ /* 0x000ee20000000a00 */
[----:B0-----:R-:W-:-:S06]  /*02a0*/  IMAD.WIDE.U32 R22, R5, 0x4, R20 ;  /* 0x0000000405167825 */ /* 0x001fcc00078e0014 */
[----:B------:R-:W2:Y:S01]  /*02b0*/  LDG.E R23, desc[UR8][R22.64] ;  /* 0x0000000816177981 */ /* 0x000ea2000c1e1900 */
[----:B------:R-:W-:Y:S02]  /*02c0*/  VOTEU.ANY UR5, UPT, PT ;  /* 0x0000000000057886 */ /* 0x000fe400038e0100 */
[----:B------:R-:W-:-:S06]  /*02d0*/  UFLO.U32 UR5, UR5 ;  /* 0x00000005000572bd */ /* 0x000fcc00080e0000 */
[----:B-1----:R-:W-:Y:S01]  /*02e0*/  ISETP.EQ.U32.AND P0, PT, R10, UR5, PT ;  /* 0x000000050a007c0c */ /* 0x002fe2000bf02070 */
[----:B---3--:R-:W-:-:S04]  /*02f0*/  IMAD.WIDE R18, R4, 0x4, R18 ;  /* 0x0000000404127825 */ /* 0x008fc800078e0212 */
[----:B------:R-:W-:-:S04]  /*0300*/  IMAD.WIDE.U32 R24, R7, 0x4, R20 ;  /* 0x0000000407187825 */ /* 0x000fc800078e0014 */
[----:B--2---:R-:W-:-:S04]  /*0310*/  IMAD R8, R8, R23, RZ ;  /* 0x0000001708087224 */ /* 0x004fc800078e02ff */
[----:B------:R-:W0:Y:S02]  /*0320*/  REDUX.SUM UR6, R8 ;  /* 0x00000000080673c4 */ /* 0x000e24000000c000 */
[----:B0-----:R-:W-:-:S05]  /*0330*/  MOV R29, UR6 ;  /* 0x00000006001d7c02 */ /* 0x001fca0008000f00 */
[----:B------:R0:W-:Y:S04]  /*0340*/  @P0 REDG.E.ADD.STRONG.GPU desc[UR8][R18.64], R29 ;  /* 0x0000001d1200098e */ /* 0x0001e8000c12e108 */
[----:B------:R-:W2:Y:S04]  /*0350*/  LDG.E R25, desc[UR8][R24.64] ;  /* 0x0000000818197981 */ /* 0x000ea8000c1e1900 */
[----:B------:R-:W2:Y:S01]  /*0360*/  LDG.E R10, desc[UR8][R16.64] ;  /* 0x00000008100a7981 */ /* 0x000ea2000c1e1900 */
[----:B------:R-:W-:-:S04]  /*0370*/  IMAD.WIDE.U32 R22, R3, 0x4, R20 ;  /* 0x0000000403167825 */ /* 0x000fc800078e0014 */
[----:B--2---:R-:W-:-:S04]  /*0380*/  IMAD R10, R10, R25, RZ ;  /* 0x000000190a0a7224 */ /* 0x004fc800078e02ff */
[----:B------:R-:W1:Y:S02]  /*0390*/  REDUX.SUM UR5, R10 ;  /* 0x000000000a0573c4 */ /* 0x000e64000000c000 */
[----:B-1----:R-:W-:-:S05]  /*03a0*/  MOV R12, UR5 ;  /* 0x00000005000c7c02 */ /* 0x002fca0008000f00 */
[----:B------:R1:W-:Y:S04]  /*03b0*/  @P0 REDG.E.ADD.STRONG.GPU desc[UR8][R18.64+0x4], R12 ;  /* 0x0000040c1200098e */ /* 0x0003e8000c12e108 */
[----:B------:R-:W2:Y:S04]  /*03c0*/  LDG.E R23, desc[UR8][R22.64] ;  /* 0x0000000816177981 */ /* 0x000ea8000c1e1900 */
[----:B------:R-:W2:Y:S01]  /*03d0*/  LDG.E R8, desc[UR8][R16.64] ;  /* 0x0000000810087981 */ /* 0x000ea2000c1e1900 */
[----:B------:R-:W-:-:S04]  /*03e0*/  IMAD.WIDE.U32 R24, R27, 0x4, R20 ;  /* 0x000000041b187825 */ /* 0x000fc800078e0014 */
[----:B--2---:R-:W-:-:S04]  /*03f0*/  IMAD R8, R8, R23, RZ ;  /* 0x0000001708087224 */ /* 0x004fc800078e02ff */
[----:B------:R-:W0:Y:S02]  /*0400*/  REDUX.SUM UR5, R8 ;  /* 0x00000000080573c4 */ /* 0x000e24000000c000 */
[----:B0-----:R-:W-:-:S05]  /*0410*/  IMAD.U32 R29, RZ, RZ, UR5 ;  /* 0x00000005ff1d7e24 */ /* 0x001fca000f8e00ff */
        /* <DEDUP_REMOVED lines=26> */
[----:B------:R-:W1:Y:S02]  /*05c0*/  REDUX.SUM UR5, R8 ;  /* 0x00000000080573c4 */ /* 0x000e64000000c000 */
[----:B-1----:R-:W-:-:S05]  /*05d0*/  IMAD.U32 R25, RZ, RZ, UR5 ;  /* 0x00000005ff197e24 */ /* 0x002fca000f8e00ff */
[----:B------:R0:W-:Y:S04]  /*05e0*/  @P0 REDG.E.ADD.STRONG.GPU desc[UR8][R18.64+0x18], R25 ;  /* 0x000018191200098e */ /* 0x0001e8000c12e108 */
[----:B------:R-:W2:Y:S04]  /*05f0*/  LDG.E R21, desc[UR8][R20.64] ;  /* 0x0000000814157981 */ /* 0x000ea8000c1e1900 */
[----:B------:R-:W2:Y:S01]  /*0600*/  LDG.E R10, desc[UR8][R16.64] ;  /* 0x00000008100a7981 */ /* 0x000ea2000c1e1900 */
[----:B------:R-:W-:Y:S01]  /*0610*/  IADD3 R6, PT, PT, R6, 0x8, RZ ;  /* 0x0000000806067810 */ /* 0x000fe20007ffe0ff */
[C---:B------:R-:W-:Y:S01]  /*0620*/  IMAD R3, R2.reuse, 0x8, R3 ;  /* 0x0000000802037824 */ /* 0x040fe200078e0203 */
[C---:B------:R-:W-:Y:S01]  /*0630*/  LEA R5, R2.reuse, R5, 0x3 ;  /* 0x0000000502057211 */ /* 0x040fe200078e18ff */
[C---:B------:R-:W-:Y:S01]  /*0640*/  IMAD R9, R2.reuse, 0x8, R9 ;  /* 0x0000000802097824 */ /* 0x040fe200078e0209 */
[----:B------:R-:W-:-:S02]  /*0650*/  LEA R7, R2, R7, 0x3 ;  /* 0x0000000702077211 */ /* 0x000fc400078e18ff */
[C---:B------:R-:W-:Y:S02]  /*0660*/  LEA R27, R2.reuse, R27, 0x3 ;  /* 0x0000001b021b7211 */ /* 0x040fe400078e18ff */
[C---:B------:R-:W-:Y:S02]  /*0670*/  LEA R15, R2.reuse, R15, 0x3 ;  /* 0x0000000f020f7211 */ /* 0x040fe400078e18ff */
[C---:B------:R-:W-:Y:S02]  /*0680*/  LEA R13, R2.reuse, R13, 0x3 ;  /* 0x0000000d020d7211 */ /* 0x040fe400078e18ff */
[----:B------:R-:W-:Y:S02]  /*0690*/  LEA R11, R2, R11, 0x3 ;  /* 0x0000000b020b7211 */ /* 0x000fe400078e18ff */
[----:B------:R-:W-:Y:S01]  /*06a0*/  IADD3 R4, PT, PT, R4, 0x8, RZ ;  /* 0x0000000804047810 */ /* 0x000fe20007ffe0ff */
[----:B--2---:R-:W-:-:S04]  /*06b0*/  IMAD R10, R10, R21, RZ ;  /* 0x000000150a0a7224 */ /* 0x004fc800078e02ff */
[----:B------:R-:W1:Y:S02]  /*06c0*/  REDUX.SUM UR5, R10 ;  /* 0x000000000a0573c4 */ /* 0x000e64000000c000 */
[----:B-1----:R-:W-:-:S05]  /*06d0*/  MOV R23, UR5 ;  /* 0x0000000500177c02 */ /* 0x002fca0008000f00 */
[----:B------:R0:W-:Y:S01]  /*06e0*/  @P0 REDG.E.ADD.STRONG.GPU desc[UR8][R18.64+0x1c], R23 ;  /* 0x00001c171200098e */ /* 0x0001e2000c12e108 */
[----:B------:R-:W-:-:S13]  /*06f0*/  ISETP.NE.AND P0, PT, R6, RZ, PT ;  /* 0x000000ff0600720c */ /* 0x000fda0003f05270 */
[----:B0-----:R-:W-:Y:S05]  /*0700*/  @P0 BRA `(.L_x_1) ;  /* 0xfffffff800d40947 */ /* 0x001fea000383ffff */
[----:B------:R-:W-:-:S07]  /*0710*/  MOV R3, UR11 ;  /* 0x0000000b00037c02 */ /* 0x000fce0008000f00 */
.L_x_0:
[----:B------:R-:W0:Y:S02]  /*0720*/  LDCU UR5, c[0x0][0x3a0] ;  /* 0x00007400ff0577ac */ /* 0x000e240008000800 */
[----:B0-----:R-:W-:-:S04]  /*0730*/  ULOP3.LUT UR6, UR5, 0x7, URZ, 0xc0, !UPT ;  /* 0x0000000705067892 */ /* 0x001fc8000f8ec0ff */
[----:B------:R-:W-:-:S09]  /*0740*/  UISETP.NE.AND UP0, UPT, UR6, URZ, UPT ;  /* 0x000000ff0600728c */ /* 0x000fd2000bf05270 */
[----:B------:R-:W-:Y:S05]  /*0750*/  BRA.U !UP0, `(.L_x_2) ;  /* 0x0000000508707547 */ /* 0x000fea000b800000 */
[----:B------:R-:W-:Y:S02]  /*0760*/  ULOP3.LUT UR7, UR5, 0x3, URZ, 0xc0, !UPT ;  /* 0x0000000305077892 */ /* 0x000fe4000f8ec0ff */
[----:B------:R-:W-:Y:S02]  /*0770*/  UIADD3 UR5, UPT, UPT, UR6, -0x1, URZ ;  /* 0xffffffff06057890 */ /* 0x000fe4000fffe0ff */
[----:B------:R-:W-:Y:S02]  /*0780*/  UISETP.NE.AND UP1, UPT, UR7, URZ, UPT ;  /* 0x000000ff0700728c */ /* 0x000fe4000bf25270 */
[----:B------:R-:W-:-:S09]  /*0790*/  UISETP.GE.U32.AND UP0, UPT, UR5, 0x3, UPT ;  /* 0x000000030500788c */ /* 0x000fd2000bf06070 */
[----:B------:R-:W-:Y:S05]  /*07a0*/  BRA.U !UP0, `(.L_x_3) ;  /* 0x0000000108a47547 */ /* 0x000fea000b800000 */
[----:B------:R-:W0:Y:S01]  /*07b0*/  LDC.64 R4, c[0x0][0x388] ;  /* 0x0000e200ff047b82 */ /* 0x000e220000000a00 */
[----:B------:R-:W-:Y:S01]  /*07c0*/  IMAD R13, R3, R2, UR17 ;  /* 0x00000011030d7e24 */ /* 0x000fe2000f8e0202 */
[----:B------:R-:W2:Y:S03]  /*07d0*/  LDG.E R6, desc[UR8][R16.64] ;  /* 0x0000000810067981 */ /* 0x000ea6000c1e1900 */
[----:B0-----:R-:W-:-:S06]  /*07e0*/  IMAD.WIDE.U32 R8, R13, 0x4, R4 ;  /* 0x000000040d087825 */ /* 0x001fcc00078e0004 */
[----:B------:R-:W2:Y:S01]  /*07f0*/  LDG.E R9, desc[UR8][R8.64] ;  /* 0x0000000808097981 */ /* 0x000ea2000c1e1900 */
[----:B------:R-:W0:Y:S01]  /*0800*/  S2R R11, SR_LANEID ;  /* 0x00000000000b7919 */ /* 0x000e220000000000 */
[----:B------:R-:W-:Y:S02]  /*0810*/  VOTEU.ANY UR5, UPT, PT ;  /* 0x0000000000057886 */ /* 0x000fe400038e0100 */
[----:B------:R-:W-:Y:S01]  /*0820*/  UFLO.U32 UR5, UR5 ;  /* 0x00000005000572bd */ /* 0x000fe200080e0000 */
[----:B------:R-:W-:-:S05]  /*0830*/  IADD3 R13, PT, PT, R13, R2, RZ ;  /* 0x000000020d0d7210 */ /* 0x000fca0007ffe0ff */
[----:B0-----:R-:W-:Y:S02]  /*0840*/  ISETP.EQ.U32.AND P0, PT, R11, UR5, PT ;  /* 0x000000050b007c0c */ /* 0x001fe4000bf02070 */
[----:B------:R-:W-:Y:S01]  /*0850*/  IADD3 R11, PT, PT, R3, UR10, RZ ;  /* 0x0000000a030b7c10 */ /* 0x000fe2000fffe0ff */
[----:B--2---:R-:W-:Y:S02]  /*0860*/  IMAD R10, R6, R9, RZ ;  /* 0x00000009060a7224 */ /* 0x004fe400078e02ff */
[----:B------:R-:W0:Y:S08]  /*0870*/  LDC.64 R6, c[0x0][0x390] ;  /* 0x0000e400ff067b82 */ /* 0x000e300000000a00 */
[----:B------:R-:W1:Y:S01]  /*0880*/  REDUX.SUM UR6, R10 ;  /* 0x000000000a0673c4 */ /* 0x000e62000000c000 */
[----:B------:R-:W-:-:S04]  /*0890*/  IMAD.WIDE.U32 R8, R13, 0x4, R4 ;  /* 0x000000040d087825 */ /* 0x000fc800078e0004 */
[----:B0-----:R-:W-:-:S04]  /*08a0*/  IMAD.WIDE R6, R11, 0x4, R6 ;  /* 0x000000040b067825 */ /* 0x001fc800078e0206 */
[----:B-1----:R-:W-:-:S05]  /*08b0*/  IMAD.U32 R19, RZ, RZ, UR6 ;  /* 0x00000006ff137e24 */ /* 0x002fca000f8e00ff */
[----:B------:R0:W-:Y:S04]  /*08c0*/  @P0 REDG.E.ADD.STRONG.GPU desc[UR8][R6.64], R19 ;  /* 0x000000130600098e */ /* 0x0001e8000c12e108 */
[----:B------:R-:W2:Y:S04]  /*08d0*/  LDG.E R9, desc[UR8][R8.64] ;  /* 0x0000000808097981 */ /* 0x000ea8000c1e1900 */
[----:B------:R-:W2:Y:S01]  /*08e0*/  LDG.E R10, desc[UR8][R16.64] ;  /* 0x00000008100a7981 */ /* 0x000ea2000c1e1900 */
[----:B------:R-:W-:Y:S01]  /*08f0*/  IADD3 R15, PT, PT, R13, R2, RZ ;  /* 0x000000020d0f7210 */ /* 0x000fe20007ffe0ff */
[----:B--2---:R-:W-:-:S04]  /*0900*/  IMAD R12, R10, R9, RZ ;  /* 0x000000090a0c7224 */ /* 0x004fc800078e02ff */
[----:B------:R-:W1:Y:S01]  /*0910*/  REDUX.SUM UR5, R12 ;  /* 0x000000000c0573c4 */ /* 0x000e62000000c000 */
[----:B------:R-:W-:Y:S01]  /*0920*/  IMAD.WIDE.U32 R10, R15, 0x4, R4 ;  /* 0x000000040f0a7825 */ /* 0x000fe200078e0004 */
[----:B-1----:R-:W-:-:S05]  /*0930*/  MOV R21, UR5 ;  /* 0x0000000500157c02 */ /* 0x002fca0008000f00 */
[----:B------:R0:W-:Y:S04]  /*0940*/  @P0 REDG.E.ADD.STRONG.GPU desc[UR8][R6.64+0x4], R21 ;  /* 0x000004150600098e */ /* 0x0001e8000c12e108 */
[----:B------:R-:W2:Y:S04]  /*0950*/  LDG.E R10, desc[UR8][R10.64] ;  /* 0x000000080a0a7981 */ /* 0x000ea8000c1e1900 */
[----:B------:R-:W2:Y:S01]  /*0960*/  LDG.E R13, desc[UR8][R16.64] ;  /* 0x00000008100d7981 */ /* 0x000ea2000c1e1900 */
[----:B------:R-:W-:-:S05]  /*0970*/  IADD3 R15, PT, PT, R15, R2, RZ ;  /* 0x000000020f0f7210 */ /* 0x000fca0007ffe0ff */
[----:B------:R-:W-:-:S04]  /*0980*/  IMAD.WIDE.U32 R4, R15, 0x4, R4 ;  /* 0x000000040f047825 */ /* 0x000fc800078e0004 */
[----:B--2---:R-:W-:-:S04]  /*0990*/  IMAD R13, R13, R10, RZ ;  /* 0x0000000a0d0d7224 */ /* 0x004fc800078e02ff */
[----:B------:R-:W1:Y:S02]  /*09a0*/  REDUX.SUM UR5, R13 ;  /* 0x000000000d0573c4 */ /* 0x000e64000000c000 */
[----:B-1----:R-:W-:-:S05]  /*09b0*/  MOV R9, UR5 ;  /* 0x0000000500097c02 */ /* 0x002fca0008000f00 */
[----:B------:R0:W-:Y:S04]  /*09c0*/  @P0 REDG.E.ADD.STRONG.GPU desc[UR8][R6.64+0x8], R9 ;  /* 0x000008090600098e */ /* 0x0001e8000c12e108 */
[----:B------:R-:W2:Y:S04]  /*09d0*/  LDG.E R5, desc[UR8][R4.64] ;  /* 0x0000000804057981 */ /* 0x000ea8000c1e1900 */
[----:B------:R-:W2:Y:S02]  /*09e0*/  LDG.E R8, desc[UR8][R16.64] ;  /* 0x0000000810087981 */ /* 0x000ea4000c1e1900 */
[----:B--2---:R-:W-:-:S04]  /*09f0*/  IMAD R8, R8, R5, RZ ;  /* 0x0000000508087224 */ /* 0x004fc800078e02ff */
[----:B------:R-:W1:Y:S02]  /*0a00*/  REDUX.SUM UR5, R8 ;  /* 0x00000000080573c4 */ /* 0x000e64000000c000 */
[----:B-1----:R-:W-:-:S05]  /*0a10*/  IMAD.U32 R11, RZ, RZ, UR5 ;  /* 0x00000005ff0b7e24 */ /* 0x002fca000f8e00ff */
[----:B------:R0:W-:Y:S01]  /*0a20*/  @P0 REDG.E.ADD.STRONG.GPU desc[UR8][R6.64+0xc], R11 ;  /* 0x00000c0b0600098e */ /* 0x0001e2000c12e108 */
[----:B------:R-:W-:-:S07]  /*0a30*/  IADD3 R3, PT, PT, R3, 0x4, RZ ;  /* 0x0000000403037810 */ /* 0x000fce0007ffe0ff */
.L_x_3:
[----:B------:R-:W-:Y:S05]  /*0a40*/  BRA.U !UP1, `(.L_x_2) ;  /* 0x0000000109b47547 */ /* 0x000fea000b800000 */
[----:B------:R-:W-:Y:S01]  /*0a50*/  UISETP.NE.AND UP0, UPT, UR7, 0x1, UPT ;  /* 0x000000010700788c */ /* 0x000fe2000bf05270 */
[----:B------:R-:W-:-:S08]  /*0a60*/  LOP3.LUT P0, RZ, R2, 0x1, RZ, 0xc0, !PT ;  /* 0x0000000102ff7812 */ /* 0x000fd0000780c0ff */
[----:B------:R-:W-:Y:S05]  /*0a70*/  BRA.U !UP0, `(.L_x_4) ;  /* 0x0000000108647547 */ /* 0x000fea000b800000 */
[----:B------:R-:W1:Y:S01]  /*0a80*/  LDC.64 R4, c[0x0][0x388] ;  /* 0x0000e200ff047b82 */ /* 0x000e620000000a00 */
[----:B------:R-:W-:Y:S01]  /*0a90*/  IMAD R13, R3, R2, UR17 ;  /* 0x00000011030d7e24 */ /* 0x000fe2000f8e0202 */
[----:B0-----:R-:W2:Y:S03]  /*0aa0*/  LDG.E R6, desc[UR8][R16.64] ;  /* 0x0000000810067981 */ /* 0x001ea6000c1e1900 */
[----:B-1----:R-:W-:-:S06]  /*0ab0*/  IMAD.WIDE.U32 R8, R13, 0x4, R4 ;  /* 0x000000040d087825 */ /* 0x002fcc00078e0004 */
[----:B------:R-:W2:Y:S01]  /*0ac0*/  LDG.E R9, desc[UR8][R8.64] ;  /* 0x0000000808097981 */ /* 0x000ea2000c1e1900 */
[----:B------:R-:W0:Y:S01]  /*0ad0*/  S2R R11, SR_LANEID ;  /* 0x00000000000b7919 */ /* 0x000e220000000000 */
[----:B------:R-:W-:Y:S02]  /*0ae0*/  VOTEU.ANY UR5, UPT, PT ;  /* 0x0000000000057886 */ /* 0x000fe400038e0100 */
[----:B------:R-:W-:Y:S01]  /*0af0*/  UFLO.U32 UR5, UR5 ;  /* 0x00000005000572bd */ /* 0x000fe200080e0000 */
[----:B------:R-:W-:-:S05]  /*0b00*/  IADD3 R13, PT, PT, R13, R2, RZ ;  /* 0x000000020d0d7210 */ /* 0x000fca0007ffe0ff */
[----:B------:R-:W-:Y:S01]  /*0b10*/  IMAD.WIDE.U32 R4, R13, 0x4, R4 ;  /* 0x000000040d047825 */ /* 0x000fe200078e0004 */
[----:B0-----:R-:W-:Y:S02]  /*0b20*/  ISETP.EQ.U32.AND P1, PT, R11, UR5, PT ;  /* 0x000000050b007c0c */ /* 0x001fe4000bf22070 */
[----:B------:R-:W-:Y:S01]  /*0b30*/  IADD3 R11, PT, PT, R3, UR10, RZ ;  /* 0x0000000a030b7c10 */ /* 0x000fe2000fffe0ff */
[----:B--2---:R-:W-:Y:S02]  /*0b40*/  IMAD R10, R6, R9, RZ ;  /* 0x00000009060a7224 */ /* 0x004fe400078e02ff */
[----:B------:R-:W0:Y:S08]  /*0b50*/  LDC.64 R6, c[0x0][0x390] ;  /* 0x0000e400ff067b82 */ /* 0x000e300000000a00 */
[----:B------:R-:W1:Y:S01]  /*0b60*/  REDUX.SUM UR6, R10 ;  /* 0x000000000a0673c4 */ /* 0x000e62000000c000 */
[----:B0-----:R-:W-:Y:S01]  /*0b70*/  IMAD.WIDE R6, R11, 0x4, R6 ;  /* 0x000000040b067825 */ /* 0x001fe200078e0206 */
[----:B-1----:R-:W-:-:S05]  /*0b80*/  MOV R9, UR6 ;  /* 0x0000000600097c02 */ /* 0x002fca0008000f00 */
[----:B------:R1:W-:Y:S04]  /*0b90*/  @P1 REDG.E.ADD.STRONG.GPU desc[UR8][R6.64], R9 ;  /* 0x000000090600198e */ /* 0x0003e8000c12e108 */
[----:B------:R-:W2:Y:S04]  /*0ba0*/  LDG.E R5, desc[UR8][R4.64] ;  /* 0x0000000804057981 */ /* 0x000ea8000c1e1900 */
[----:B------:R-:W2:Y:S02]  /*0bb0*/  LDG.E R8, desc[UR8][R16.64] ;  /* 0x0000000810087981 */ /* 0x000ea4000c1e1900 */
[----:B--2---:R-:W-:-:S04]  /*0bc0*/  IMAD R8, R8, R5, RZ ;  /* 0x0000000508087224 */ /* 0x004fc800078e02ff */
[----:B------:R-:W0:Y:S02]  /*0bd0*/  REDUX.SUM UR5, R8 ;  /* 0x00000000080573c4 */ /* 0x000e24000000c000 */
[----:B0-----:R-:W-:-:S05]  /*0be0*/  IMAD.U32 R11, RZ, RZ, UR5 ;  /* 0x00000005ff0b7e24 */ /* 0x001fca000f8e00ff */
[----:B------:R1:W-:Y:S01]  /*0bf0*/  @P1 REDG.E.ADD.STRONG.GPU desc[UR8][R6.64+0x4], R11 ;  /* 0x0000040b0600198e */ /* 0x0003e2000c12e108 */
[----:B------:R-:W-:-:S07]  /*0c00*/  IADD3 R3, PT, PT, R3, 0x2, RZ ;  /* 0x0000000203037810 */ /* 0x000fce0007ffe0ff */
.L_x_4:
[----:B------:R-:W-:Y:S05]  /*0c10*/  @!P0 BRA `(.L_x_2) ;  /* 0x0000000000408947 */ /* 0x000fea0003800000 */
[----:B------:R-:W2:Y:S01]  /*0c20*/  LDC.64 R4, c[0x0][0x388] ;  /* 0x0000e200ff047b82 */ /* 0x000ea20000000a00 */
[----:B01----:R-:W-:Y:S01]  /*0c30*/  IMAD R7, R3, R2, UR17 ;  /* 0x0000001103077e24 */ /* 0x003fe2000f8e0202 */
[----:B------:R-:W3:Y:S03]  /*0c40*/  LDG.E R16, desc[UR8][R16.64] ;  /* 0x0000000810107981 */ /* 0x000ee6000c1e1900 */
[----:B--2---:R-:W-:Y:S01]  /*0c50*/  IMAD.WIDE.U32 R4, R7, 0x4, R4 ;  /* 0x0000000407047825 */ /* 0x004fe200078e0004 */
[----:B------:R-:W0:Y:S02]  /*0c60*/  S2R R2, SR_LANEID ;  /* 0x0000000000027919 */ /* 0x000e240000000000 */
[----:B------:R-:W1:Y:S03]  /*0c70*/  LDC.64 R6, c[0x0][0x390] ;  /* 0x0000e400ff067b82 */ /* 0x000e660000000a00 */
[----:B------:R-:W3:Y:S01]  /*0c80*/  LDG.E R5, desc[UR8][R4.64] ;  /* 0x0000000804057981 */ /* 0x000ee2000c1e1900 */
[----:B------:R-:W-:-:S02]  /*0c90*/  VOTEU.ANY UR5, UPT, PT ;  /* 0x0000000000057886 */ /* 0x000fc400038e0100 */
[----:B------:R-:W-:Y:S01]  /*0ca0*/  UFLO.U32 UR5, UR5 ;  /* 0x00000005000572bd */ /* 0x000fe200080e0000 */
[----:B------:R-:W-:-:S05]  /*0cb0*/  IADD3 R3, PT, PT, R3, UR10, RZ ;  /* 0x0000000a03037c10 */ /* 0x000fca000fffe0ff */
[----:B0-----:R-:W-:Y:S01]  /*0cc0*/  ISETP.EQ.U32.AND P0, PT, R2, UR5, PT ;  /* 0x0000000502007c0c */ /* 0x001fe2000bf02070 */
[----:B-1----:R-:W-:-:S04]  /*0cd0*/  IMAD.WIDE R2, R3, 0x4, R6 ;  /* 0x0000000403027825 */ /* 0x002fc800078e0206 */
[----:B---3--:R-:W-:-:S04]  /*0ce0*/  IMAD R8, R16, R5, RZ ;  /* 0x0000000510087224 */ /* 0x008fc800078e02ff */
[----:B------:R-:W0:Y:S02]  /*0cf0*/  REDUX.SUM UR6, R8 ;  /* 0x00000000080673c4 */ /* 0x000e24000000c000 */
[----:B0-----:R-:W-:-:S05]  /*0d00*/  MOV R7, UR6 ;  /* 0x0000000600077c02 */ /* 0x001fca0008000f00 */
[----:B------:R2:W-:Y:S02]  /*0d10*/  @P0 REDG.E.ADD.STRONG.GPU desc[UR8][R2.64], R7 ;  /* 0x000000070200098e */ /* 0x0005e4000c12e108 */
.L_x_2:
[----:B------:R-:W3:Y:S01]  /*0d20*/  LDCU UR5, c[0x0][0x360] ;  /* 0x00006c00ff0577ac */ /* 0x000ee20008000800 */
[----:B------:R-:W4:Y:S01]  /*0d30*/  LDCU UR6, c[0x0][0x39c] ;  /* 0x00007380ff0677ac */ /* 0x000f220008000800 */
[----:B---3--:R-:W-:-:S04]  /*0d40*/  IADD3 R0, PT, PT, R0, UR5, RZ ;  /* 0x0000000500007c10 */ /* 0x008fc8000fffe0ff */
[----:B----4-:R-:W-:-:S13]  /*0d50*/  ISETP.GE.AND P0, PT, R0, UR6, PT ;  /* 0x0000000600007c0c */ /* 0x010fda000bf06270 */
[----:B------:R-:W-:Y:S05]  /*0d60*/  @!P0 BRA `(.L_x_5) ;  /* 0xfffffff000f08947 */ /* 0x000fea000383ffff */
[----:B------:R-:W-:Y:S05]  /*0d70*/  EXIT ;  /* 0x000000000000794d */ /* 0x000fea0003800000 */
.L_x_6:
[----:B------:R-:W-:-:S00]  /*0d80*/  BRA `(.L_x_6) ;  /* 0xfffffffc00fc7947 */ /* 0x000fc0000383ffff */
[----:B------:R-:W-:-:S00]  /*0d90*/  NOP ;  /* 0x0000000000007918 */ /* 0x000fc00000000000 */
        /* <DEDUP_REMOVED lines=14> */
.L_x_7:


//--------------------- .nv.shared.reserved.0     --------------------------
	.section	.nv.shared.reserved.0,"aw",@nobits
	.weak		__nv_reservedSMEM_offset_0_alias
	.size		__nv_reservedSMEM_offset_0_alias, 0, 64
	.other		__nv_reservedSMEM_offset_0_alias,@"STO_CUDA_RESERVED_SHARED STV_DEFAULT"
__nv_reservedSMEM_offset_0_alias:
	.zero		0
	.zero		64


//--------------------- .nv.constant0._Z10GPU_kernelPiS_S_iii --------------------------
	.section	.nv.constant0._Z10GPU_kernelPiS_S_iii,"a",@progbits
	.sectionflags	@""
	.align	4
.nv.constant0._Z10GPU_kernelPiS_S_iii:
	.zero		932


//--------------------- SYMBOLS --------------------------

	.type		.nv.reservedSmem.offset0,@object
	.size		.nv.reservedSmem.offset0,0x4
